//
// Generated by NVIDIA NVVM Compiler
//
// Compiler Build ID: CL-36424714
// Cuda compilation tools, release 13.0, V13.0.88
// Based on NVVM 20.0.0
//

.version 9.0
.target sm_100
.address_size 64

	// .globl	_Z13arrayAdditionPiS_S_i

.visible .entry _Z13arrayAdditionPiS_S_i(
	.param .u64 .ptr .align 1 _Z13arrayAdditionPiS_S_i_param_0,
	.param .u64 .ptr .align 1 _Z13arrayAdditionPiS_S_i_param_1,
	.param .u64 .ptr .align 1 _Z13arrayAdditionPiS_S_i_param_2,
	.param .u32 _Z13arrayAdditionPiS_S_i_param_3
)
{
	.reg .pred 	%p<2>;
	.reg .b32 	%r<9>;
	.reg .b64 	%rd<11>;

	ld.param.u64 	%rd1, [_Z13arrayAdditionPiS_S_i_param_0];
	ld.param.u64 	%rd2, [_Z13arrayAdditionPiS_S_i_param_1];
	ld.param.u64 	%rd3, [_Z13arrayAdditionPiS_S_i_param_2];
	ld.param.u32 	%r2, [_Z13arrayAdditionPiS_S_i_param_3];
	mov.u32 	%r3, %tid.x;
	mov.u32 	%r4, %ctaid.x;
	mov.u32 	%r5, %ntid.x;
	mad.lo.s32 	%r1, %r4, %r5, %r3;
	setp.ge.s32 	%p1, %r1, %r2;
	@%p1 bra 	$L__BB0_2;
	cvta.to.global.u64 	%rd4, %rd1;
	cvta.to.global.u64 	%rd5, %rd2;
	cvta.to.global.u64 	%rd6, %rd3;
	mul.wide.s32 	%rd7, %r1, 4;
	add.s64 	%rd8, %rd4, %rd7;
	ld.global.u32 	%r6, [%rd8];
	add.s64 	%rd9, %rd5, %rd7;
	ld.global.u32 	%r7, [%rd9];
	add.s32 	%r8, %r7, %r6;
	add.s64 	%rd10, %rd6, %rd7;
	st.global.u32 	[%rd10], %r8;
$L__BB0_2:
	ret;

}


// ===== COMPILED SASS (sm_100) =====

	.target	sm_100

	.elftype	@"ET_EXEC"


//--------------------- .note.nv.tkinfo           --------------------------
	.section	.note.nv.tkinfo,"",@"SHT_NOTE"
	.sectionflags	@"SHF_NOTE_NV_TKINFO"
	.tkinfo
        /*0018*/ 	.word	0x00000002
        /*0030*/ 	.string	""
        /*0030*/ 	.string	"ptxas"
        /*0030*/ 	.string	"Cuda compilation tools, release 13.0, V13.0.88"
        /*0030*/ 	.string	"Build cuda_13.0.r13.0/compiler.36424714_0"
        /*0030*/ 	.string	"-arch sm_100 -m 64 "



//--------------------- .note.nv.cuinfo           --------------------------
	.section	.note.nv.cuinfo,"",@"SHT_NOTE"
	.sectionflags	@"SHF_NOTE_NV_CUINFO"
        /*0018*/ 	.short	0x0002
        /*001a*/ 	.short	0x0064
        /*001c*/ 	.short	0x0082
	.zero		2


//--------------------- .nv.info                  --------------------------
	.section	.nv.info,"",@"SHT_CUDA_INFO"
	.align	4


	//----- nvinfo : EIATTR_REGCOUNT
	.align		4
        /*0000*/ 	.byte	0x04, 0x2f
        /*0002*/ 	.short	(.L_1 - .L_0)
	.align		4
.L_0:
        /*0004*/ 	.word	index@(_Z13arrayAdditionPiS_S_i)
        /*0008*/ 	.word	0x0000000c


	//----- nvinfo : EIATTR_FRAME_SIZE
	.align		4
.L_1:
        /*000c*/ 	.byte	0x04, 0x11
        /*000e*/ 	.short	(.L_3 - .L_2)
	.align		4
.L_2:
        /*0010*/ 	.word	index@(_Z13arrayAdditionPiS_S_i)
        /*0014*/ 	.word	0x00000000


	//----- nvinfo : EIATTR_MIN_STACK_SIZE
	.align		4
.L_3:
        /*0018*/ 	.byte	0x04, 0x12
        /*001a*/ 	.short	(.L_5 - .L_4)
	.align		4
.L_4:
        /*001c*/ 	.word	index@(_Z13arrayAdditionPiS_S_i)
        /*0020*/ 	.word	0x00000000
.L_5:


//--------------------- .nv.compat                --------------------------
	.section	.nv.compat,"",@"SHT_CUDA_COMPAT_INFO"
	.align	4
        /*0000*/ 	.byte	0x02, 0x09, 0x00, 0x00, 0x02, 0x02, 0x01, 0x00, 0x02, 0x05, 0x05, 0x00, 0x03, 0x07, 0x01, 0x01
        /*0010*/ 	.byte	0x02, 0x03, 0x00, 0x00, 0x02, 0x06, 0x01, 0x00, 0x04, 0x0b, 0x08, 0x00, 0x09, 0x00, 0x00, 0x00
        /*0020*/ 	.byte	0x00, 0x00, 0x00, 0x00


//--------------------- .nv.info._Z13arrayAdditionPiS_S_i --------------------------
	.section	.nv.info._Z13arrayAdditionPiS_S_i,"",@"SHT_CUDA_INFO"
	.sectionflags	@""
	.align	4


	//----- nvinfo : EIATTR_CUDA_API_VERSION
	.align		4
        /*0000*/ 	.byte	0x04, 0x37
        /*0002*/ 	.short	(.L_7 - .L_6)
.L_6:
        /*0004*/ 	.word	0x00000082


	//----- nvinfo : EIATTR_KPARAM_INFO
	.align		4
.L_7:
        /*0008*/ 	.byte	0x04, 0x17
        /*000a*/ 	.short	(.L_9 - .L_8)
.L_8:
        /*000c*/ 	.word	0x00000000
        /*0010*/ 	.short	0x0003
        /*0012*/ 	.short	0x0018
        /*0014*/ 	.byte	0x00, 0xf0, 0x11, 0x00


	//----- nvinfo : EIATTR_KPARAM_INFO
	.align		4
.L_9:
        /*0018*/ 	.byte	0x04, 0x17
        /*001a*/ 	.short	(.L_11 - .L_10)
.L_10:
        /*001c*/ 	.word	0x00000000
        /*0020*/ 	.short	0x0002
        /*0022*/ 	.short	0x0010
        /*0024*/ 	.byte	0x00, 0xf5, 0x21, 0x00


	//----- nvinfo : EIATTR_KPARAM_INFO
	.align		4
.L_11:
        /*0028*/ 	.byte	0x04, 0x17
        /*002a*/ 	.short	(.L_13 - .L_12)
.L_12:
        /*002c*/ 	.word	0x00000000
        /*0030*/ 	.short	0x0001
        /*0032*/ 	.short	0x0008
        /*0034*/ 	.byte	0x00, 0xf5, 0x21, 0x00


	//----- nvinfo : EIATTR_KPARAM_INFO
	.align		4
.L_13:
        /*0038*/ 	.byte	0x04, 0x17
        /*003a*/ 	.short	(.L_15 - .L_14)
.L_14:
        /*003c*/ 	.word	0x00000000
        /*0040*/ 	.short	0x0000
        /*0042*/ 	.short	0x0000
        /*0044*/ 	.byte	0x00, 0xf5, 0x21, 0x00


	//----- nvinfo : EIATTR_SPARSE_MMA_MASK
	.align		4
.L_15:
        /*0048*/ 	.byte	0x03, 0x50
        /*004a*/ 	.short	0x0000


	//----- nvinfo : EIATTR_MAXREG_COUNT
	.align		4
        /*004c*/ 	.byte	0x03, 0x1b
        /*004e*/ 	.short	0x00ff


	//----- nvinfo : EIATTR_MERCURY_ISA_VERSION
	.align		4
        /*0050*/ 	.byte	0x03, 0x5f
        /*0052*/ 	.short	0x0101


	//----- nvinfo : EIATTR_VRC_CTA_INIT_COUNT
	.align		4
        /*0054*/ 	.byte	0x02, 0x4a
	.zero		1
	.zero		1


	//----- nvinfo : EIATTR_EXIT_INSTR_OFFSETS
	.align		4
        /*0058*/ 	.byte	0x04, 0x1c
        /*005a*/ 	.short	(.L_17 - .L_16)


	//   ....[0]....
.L_16:
        /*005c*/ 	.word	0x00000070


	//   ....[1]....
        /*0060*/ 	.word	0x00000130


	//----- nvinfo : EIATTR_CBANK_PARAM_SIZE
	.align		4
.L_17:
        /*0064*/ 	.byte	0x03, 0x19
        /*0066*/ 	.short	0x001c


	//----- nvinfo : EIATTR_PARAM_CBANK
	.align		4
        /*0068*/ 	.byte	0x04, 0x0a
        /*006a*/ 	.short	(.L_19 - .L_18)
	.align		4
.L_18:
        /*006c*/ 	.word	index@(.nv.constant0._Z13arrayAdditionPiS_S_i)
        /*0070*/ 	.short	0x0380
        /*0072*/ 	.short	0x001c


	//----- nvinfo : EIATTR_SW_WAR
	.align		4
.L_19:
        /*0074*/ 	.byte	0x04, 0x36
        /*0076*/ 	.short	(.L_21 - .L_20)
.L_20:
        /*0078*/ 	.word	0x00000008
.L_21:


//--------------------- .nv.callgraph             --------------------------
	.section	.nv.callgraph,"",@"SHT_CUDA_CALLGRAPH"
	.align	4
	.sectionentsize	8
	.align		4
        /*0000*/ 	.word	0x00000000
	.align		4
        /*0004*/ 	.word	0xffffffff
	.align		4
        /*0008*/ 	.word	0x00000000
	.align		4
        /*000c*/ 	.word	0xfffffffe
	.align		4
        /*0010*/ 	.word	0x00000000
	.align		4
        /*0014*/ 	.word	0xfffffffd
	.align		4
        /*0018*/ 	.word	0x00000000
	.align		4
        /*001c*/ 	.word	0xfffffffc


//--------------------- .text._Z13arrayAdditionPiS_S_i --------------------------
	.section	.text._Z13arrayAdditionPiS_S_i,"ax",@progbits
	.align	128
        .global         _Z13arrayAdditionPiS_S_i
        .type           _Z13arrayAdditionPiS_S_i,@function
        .size           _Z13arrayAdditionPiS_S_i,(.L_x_1 - _Z13arrayAdditionPiS_S_i)
        .other          _Z13arrayAdditionPiS_S_i,@"STO_CUDA_ENTRY STV_DEFAULT"
_Z13arrayAdditionPiS_S_i:
.text._Z13arrayAdditionPiS_S_i:
[----:B------:R-:W-:Y:S01]  /*0000*/  LDC R1, c[0x0][0x37c] ;  /* 0x0000df00ff017b82 */ /* 0x000fe20000000800 */
[----:B------:R-:W0:Y:S07]  /*0010*/  S2R R9, SR_TID.X ;  /* 0x0000000000097919 */ /* 0x000e2e0000002100 */
[----:B------:R-:W0:Y:S01]  /*0020*/  S2UR UR4, SR_CTAID.X ;  /* 0x00000000000479c3 */ /* 0x000e220000002500 */
[----:B------:R-:W1:Y:S07]  /*0030*/  LDCU UR5, c[0x0][0x398] ;  /* 0x00007300ff0577ac */ /* 0x000e6e0008000800 */
[----:B------:R-:W0:Y:S02]  /*0040*/  LDC R0, c[0x0][0x360] ;  /* 0x0000d800ff007b82 */ /* 0x000e240000000800 */
[----:B0-----:R-:W-:-:S05]  /*0050*/  IMAD R9, R0, UR4, R9 ;  /* 0x0000000400097c24 */ /* 0x001fca000f8e0209 */
[----:B-1----:R-:W-:-:S13]  /*0060*/  ISETP.GE.AND P0, PT, R9, UR5, PT ;  /* 0x0000000509007c0c */ /* 0x002fda000bf06270 */
[----:B------:R-:W-:Y:S05]  /*0070*/  @P0 EXIT ;  /* 0x000000000000094d */ /* 0x000fea0003800000 */
[----:B------:R-:W0:Y:S01]  /*0080*/  LDC.64 R2, c[0x0][0x380] ;  /* 0x0000e000ff027b82 */ /* 0x000e220000000a00 */
[----:B------:R-:W1:Y:S07]  /*0090*/  LDCU.64 UR4, c[0x0][0x358] ;  /* 0x00006b00ff0477ac */ /* 0x000e6e0008000a00 */
[----:B------:R-:W2:Y:S08]  /*00a0*/  LDC.64 R4, c[0x0][0x388] ;  /* 0x0000e200ff047b82 */ /* 0x000eb00000000a00 */
[----:B------:R-:W3:Y:S01]  /*00b0*/  LDC.64 R6, c[0x0][0x390] ;  /* 0x0000e400ff067b82 */ /* 0x000ee20000000a00 */
[----:B0-----:R-:W-:-:S06]  /*00c0*/  IMAD.WIDE R2, R9, 0x4, R2 ;  /* 0x0000000409027825 */ /* 0x001fcc00078e0202 */
[----:B-1----:R-:W4:Y:S01]  /*00d0*/  LDG.E R2, desc[UR4][R2.64] ;  /* 0x0000000402027981 */ /* 0x002f22000c1e1900 */
[----:B--2---:R-:W-:-:S06]  /*00e0*/  IMAD.WIDE R4, R9, 0x4, R4 ;  /* 0x0000000409047825 */ /* 0x004fcc00078e0204 */
[----:B------:R-:W4:Y:S01]  /*00f0*/  LDG.E R5, desc[UR4][R4.64] ;  /* 0x0000000404057981 */ /* 0x000f22000c1e1900 */
[----:B---3--:R-:W-:Y:S01]  /*0100*/  IMAD.WIDE R6, R9, 0x4, R6 ;  /* 0x0000000409067825 */ /* 0x008fe200078e0206 */
[----:B----4-:R-:W-:-:S05]  /*0110*/  IADD3 R9, PT, PT, R2, R5, RZ ;  /* 0x0000000502097210 */ /* 0x010fca0007ffe0ff */
[----:B------:R-:W-:Y:S01]  /*0120*/  STG.E desc[UR4][R6.64], R9 ;  /* 0x0000000906007986 */ /* 0x000fe2000c101904 */
[----:B------:R-:W-:Y:S05]  /*0130*/  EXIT ;  /* 0x000000000000794d */ /* 0x000fea0003800000 */
.L_x_0:
[----:B------:R-:W-:-:S00]  /*0140*/  BRA `(.L_x_0) ;  /* 0xfffffffc00fc7947 */ /* 0x000fc0000383ffff */
[----:B------:R-:W-:-:S00]  /*0150*/  NOP ;  /* 0x0000000000007918 */ /* 0x000fc00000000000 */
        /* <DEDUP_REMOVED lines=10> */
.L_x_1:


//--------------------- .nv.shared.reserved.0     --------------------------
	.section	.nv.shared.reserved.0,"aw",@nobits
	.weak		__nv_reservedSMEM_offset_0_alias
	.size		__nv_reservedSMEM_offset_0_alias, 0, 64
	.other		__nv_reservedSMEM_offset_0_alias,@"STO_CUDA_RESERVED_SHARED STV_DEFAULT"
__nv_reservedSMEM_offset_0_alias:
	.zero		0
	.zero		64


//--------------------- .nv.constant0._Z13arrayAdditionPiS_S_i --------------------------
	.section	.nv.constant0._Z13arrayAdditionPiS_S_i,"a",@progbits
	.sectionflags	@""
	.align	4
.nv.constant0._Z13arrayAdditionPiS_S_i:
	.zero		924


//--------------------- SYMBOLS --------------------------

	.type		.nv.reservedSmem.offset0,@object
	.size		.nv.reservedSmem.offset0,0x4
